//
// Generated by NVIDIA NVVM Compiler
//
// Compiler Build ID: CL-36424714
// Cuda compilation tools, release 13.0, V13.0.88
// Based on NVVM 20.0.0
//

.version 9.0
.target sm_100
.address_size 64

	// .globl	_Z26colorToGreyscaleConversionPiS_ii
.extern .func  (.param .b32 func_retval0) vprintf
(
	.param .b64 vprintf_param_0,
	.param .b64 vprintf_param_1
)
;
.global .align 1 .b8 $str[22] = {69, 115, 112, 101, 114, 97, 100, 111, 32, 37, 100, 32, 32, 37, 100, 32, 32, 37, 100, 32, 10};

.visible .entry _Z26colorToGreyscaleConversionPiS_ii(
	.param .u64 .ptr .align 1 _Z26colorToGreyscaleConversionPiS_ii_param_0,
	.param .u64 .ptr .align 1 _Z26colorToGreyscaleConversionPiS_ii_param_1,
	.param .u32 _Z26colorToGreyscaleConversionPiS_ii_param_2,
	.param .u32 _Z26colorToGreyscaleConversionPiS_ii_param_3
)
{
	.reg .pred 	%p<4>;
	.reg .b32 	%r<19>;
	.reg .b32 	%f<7>;
	.reg .b64 	%rd<9>;

	ld.param.u64 	%rd1, [_Z26colorToGreyscaleConversionPiS_ii_param_0];
	ld.param.u64 	%rd2, [_Z26colorToGreyscaleConversionPiS_ii_param_1];
	ld.param.u32 	%r3, [_Z26colorToGreyscaleConversionPiS_ii_param_2];
	ld.param.u32 	%r4, [_Z26colorToGreyscaleConversionPiS_ii_param_3];
	mov.u32 	%r6, %tid.x;
	mov.u32 	%r7, %ctaid.x;
	mov.u32 	%r8, %ntid.x;
	mad.lo.s32 	%r1, %r7, %r8, %r6;
	mov.u32 	%r9, %tid.y;
	mov.u32 	%r10, %ctaid.y;
	mov.u32 	%r11, %ntid.y;
	mad.lo.s32 	%r12, %r10, %r11, %r9;
	setp.ge.s32 	%p1, %r1, %r3;
	setp.ge.s32 	%p2, %r12, %r4;
	or.pred  	%p3, %p1, %p2;
	@%p3 bra 	$L__BB0_2;
	cvta.to.global.u64 	%rd3, %rd2;
	cvta.to.global.u64 	%rd4, %rd1;
	mad.lo.s32 	%r13, %r3, %r12, %r1;
	mul.lo.s32 	%r14, %r13, 3;
	mul.wide.s32 	%rd5, %r14, 4;
	add.s64 	%rd6, %rd3, %rd5;
	ld.global.u32 	%r15, [%rd6];
	ld.global.u32 	%r16, [%rd6+8];
	ld.global.u32 	%r17, [%rd6+12];
	cvt.rn.f32.s32 	%f1, %r15;
	cvt.rn.f32.s32 	%f2, %r16;
	mul.f32 	%f3, %f2, 0f3F35C28F;
	fma.rn.f32 	%f4, %f1, 0f3E570A3D, %f3;
	cvt.rn.f32.s32 	%f5, %r17;
	fma.rn.f32 	%f6, %f5, 0f3D8F5C29, %f4;
	cvt.rzi.s32.f32 	%r18, %f6;
	mul.wide.s32 	%rd7, %r13, 4;
	add.s64 	%rd8, %rd4, %rd7;
	st.global.u32 	[%rd8], %r18;
$L__BB0_2:
	ret;

}
	// .globl	_Z10blurKernelPiS_ii
.visible .entry _Z10blurKernelPiS_ii(
	.param .u64 .ptr .align 1 _Z10blurKernelPiS_ii_param_0,
	.param .u64 .ptr .align 1 _Z10blurKernelPiS_ii_param_1,
	.param .u32 _Z10blurKernelPiS_ii_param_2,
	.param .u32 _Z10blurKernelPiS_ii_param_3
)
{
	.local .align 16 .b8 	__local_depot1[16];
	.reg .b64 	%SP;
	.reg .b64 	%SPL;
	.reg .pred 	%p<32>;
	.reg .b32 	%r<89>;
	.reg .b32 	%f<4>;
	.reg .b64 	%rd<30>;
	.reg .b64 	%fd<2>;

	mov.u64 	%SPL, __local_depot1;
	cvta.local.u64 	%SP, %SPL;
	ld.param.u64 	%rd7, [_Z10blurKernelPiS_ii_param_0];
	ld.param.u64 	%rd6, [_Z10blurKernelPiS_ii_param_1];
	ld.param.u32 	%r42, [_Z10blurKernelPiS_ii_param_2];
	ld.param.u32 	%r44, [_Z10blurKernelPiS_ii_param_3];
	cvta.to.global.u64 	%rd1, %rd7;
	mov.u32 	%r45, %ctaid.x;
	mov.u32 	%r46, %ntid.x;
	mov.u32 	%r47, %tid.x;
	mad.lo.s32 	%r1, %r45, %r46, %r47;
	mov.u32 	%r48, %ctaid.y;
	mov.u32 	%r49, %ntid.y;
	mov.u32 	%r50, %tid.y;
	mad.lo.s32 	%r51, %r48, %r49, %r50;
	setp.ge.s32 	%p3, %r1, %r42;
	setp.ge.s32 	%p4, %r51, %r44;
	or.pred  	%p5, %p3, %p4;
	@%p5 bra 	$L__BB1_20;
	setp.eq.s32 	%p6, %r51, 0;
	add.s32 	%r53, %r51, -1;
	mul.lo.s32 	%r3, %r53, %r42;
	setp.lt.s32 	%p7, %r1, 1;
	cvt.s64.s32 	%rd8, %r3;
	cvt.s64.s32 	%rd2, %r1;
	add.s64 	%rd9, %rd2, %rd8;
	shl.b64 	%rd10, %rd9, 2;
	add.s64 	%rd3, %rd1, %rd10;
	mov.b32 	%r73, 0;
	or.pred  	%p8, %p6, %p7;
	mov.u32 	%r74, %r73;
	@%p8 bra 	$L__BB1_3;
	ld.global.u32 	%r73, [%rd3+-4];
	mov.b32 	%r74, 1;
$L__BB1_3:
	setp.eq.s32 	%p9, %r51, 0;
	setp.lt.s32 	%p10, %r1, 0;
	or.pred  	%p11, %p9, %p10;
	@%p11 bra 	$L__BB1_5;
	add.s32 	%r55, %r1, %r3;
	mul.wide.s32 	%rd11, %r55, 4;
	add.s64 	%rd12, %rd1, %rd11;
	ld.global.u32 	%r56, [%rd12];
	add.s32 	%r73, %r56, %r73;
	add.s32 	%r74, %r74, 1;
$L__BB1_5:
	setp.eq.s32 	%p12, %r51, 0;
	add.s32 	%r57, %r1, 1;
	setp.gt.s32 	%p13, %r1, -2;
	setp.lt.s32 	%p14, %r57, %r42;
	and.pred  	%p1, %p13, %p14;
	not.pred 	%p16, %p1;
	or.pred  	%p17, %p12, %p16;
	@%p17 bra 	$L__BB1_7;
	ld.global.u32 	%r58, [%rd3+4];
	add.s32 	%r73, %r58, %r73;
	add.s32 	%r74, %r74, 1;
$L__BB1_7:
	setp.gt.s32 	%p18, %r1, 0;
	mul.lo.s32 	%r15, %r51, %r42;
	setp.le.s32 	%p19, %r1, %r42;
	and.pred  	%p2, %p18, %p19;
	cvt.s64.s32 	%rd13, %r15;
	add.s64 	%rd14, %rd2, %rd13;
	shl.b64 	%rd15, %rd14, 2;
	add.s64 	%rd4, %rd1, %rd15;
	not.pred 	%p20, %p2;
	@%p20 bra 	$L__BB1_9;
	ld.global.u32 	%r59, [%rd4+-4];
	add.s32 	%r73, %r59, %r73;
	add.s32 	%r74, %r74, 1;
$L__BB1_9:
	setp.lt.s32 	%p21, %r1, 0;
	@%p21 bra 	$L__BB1_11;
	add.s32 	%r60, %r1, %r15;
	mul.wide.s32 	%rd16, %r60, 4;
	add.s64 	%rd17, %rd1, %rd16;
	ld.global.u32 	%r61, [%rd17];
	add.s32 	%r73, %r61, %r73;
	add.s32 	%r74, %r74, 1;
$L__BB1_11:
	@%p16 bra 	$L__BB1_13;
	ld.global.u32 	%r62, [%rd4+4];
	add.s32 	%r73, %r62, %r73;
	add.s32 	%r74, %r74, 1;
$L__BB1_13:
	add.s32 	%r28, %r51, 1;
	setp.ge.u32 	%p23, %r28, %r44;
	add.s32 	%r29, %r15, %r42;
	cvt.s64.s32 	%rd18, %r29;
	add.s64 	%rd19, %rd2, %rd18;
	shl.b64 	%rd20, %rd19, 2;
	add.s64 	%rd5, %rd1, %rd20;
	or.pred  	%p25, %p23, %p20;
	@%p25 bra 	$L__BB1_15;
	ld.global.u32 	%r63, [%rd5+-4];
	add.s32 	%r73, %r63, %r73;
	add.s32 	%r74, %r74, 1;
$L__BB1_15:
	setp.ge.u32 	%p26, %r28, %r44;
	setp.lt.s32 	%p27, %r1, 0;
	or.pred  	%p28, %p26, %p27;
	@%p28 bra 	$L__BB1_17;
	add.s32 	%r64, %r1, %r29;
	mul.wide.s32 	%rd21, %r64, 4;
	add.s64 	%rd22, %rd1, %rd21;
	ld.global.u32 	%r65, [%rd22];
	add.s32 	%r73, %r65, %r73;
	add.s32 	%r74, %r74, 1;
$L__BB1_17:
	setp.ge.u32 	%p29, %r28, %r44;
	or.pred  	%p31, %p29, %p16;
	@%p31 bra 	$L__BB1_19;
	ld.global.u32 	%r66, [%rd5+4];
	add.s32 	%r73, %r66, %r73;
	add.s32 	%r74, %r74, 1;
$L__BB1_19:
	add.u64 	%rd23, %SP, 0;
	add.u64 	%rd24, %SPL, 0;
	cvt.rn.f32.s32 	%f1, %r73;
	cvt.rn.f32.u32 	%f2, %r74;
	div.rn.f32 	%f3, %f1, %f2;
	cvt.f64.f32 	%fd1, %f3;
	st.local.v2.u32 	[%rd24], {%r73, %r74};
	st.local.f64 	[%rd24+8], %fd1;
	mov.u64 	%rd25, $str;
	cvta.global.u64 	%rd26, %rd25;
	{ // callseq 0, 0
	.param .b64 param0;
	st.param.b64 	[param0], %rd26;
	.param .b64 param1;
	st.param.b64 	[param1], %rd23;
	.param .b32 retval0;
	call.uni (retval0), 
	vprintf, 
	(
	param0, 
	param1
	);
	ld.param.b32 	%r67, [retval0];
	} // callseq 0
	cvt.rzi.s32.f32 	%r69, %f3;
	add.s32 	%r70, %r15, %r1;
	cvta.to.global.u64 	%rd27, %rd6;
	mul.wide.s32 	%rd28, %r70, 4;
	add.s64 	%rd29, %rd27, %rd28;
	st.global.u32 	[%rd29], %r69;
$L__BB1_20:
	ret;

}


// ===== COMPILED SASS (sm_100) =====

	.target	sm_100

	.elftype	@"ET_EXEC"


//--------------------- .note.nv.tkinfo           --------------------------
	.section	.note.nv.tkinfo,"",@"SHT_NOTE"
	.sectionflags	@"SHF_NOTE_NV_TKINFO"
	.tkinfo
        /*0018*/ 	.word	0x00000002
        /*0030*/ 	.string	""
        /*0030*/ 	.string	"ptxas"
        /*0030*/ 	.string	"Cuda compilation tools, release 13.0, V13.0.88"
        /*0030*/ 	.string	"Build cuda_13.0.r13.0/compiler.36424714_0"
        /*0030*/ 	.string	"-arch sm_100 -m 64 "



//--------------------- .note.nv.cuinfo           --------------------------
	.section	.note.nv.cuinfo,"",@"SHT_NOTE"
	.sectionflags	@"SHF_NOTE_NV_CUINFO"
        /*0018*/ 	.short	0x0002
        /*001a*/ 	.short	0x0064
        /*001c*/ 	.short	0x0082
	.zero		2


//--------------------- .nv.info                  --------------------------
	.section	.nv.info,"",@"SHT_CUDA_INFO"
	.align	4


	//----- nvinfo : EIATTR_REGCOUNT
	.align		4
        /*0000*/ 	.byte	0x04, 0x2f
        /*0002*/ 	.short	(.L_2 - .L_1)
	.align		4
.L_1:
        /*0004*/ 	.word	index@(_Z26colorToGreyscaleConversionPiS_ii)
        /*0008*/ 	.word	0x0000000e


	//----- nvinfo : EIATTR_FRAME_SIZE
	.align		4
.L_2:
        /*000c*/ 	.byte	0x04, 0x11
        /*000e*/ 	.short	(.L_4 - .L_3)
	.align		4
.L_3:
        /*0010*/ 	.word	index@(_Z26colorToGreyscaleConversionPiS_ii)
        /*0014*/ 	.word	0x00000000


	//----- nvinfo : EIATTR_REGCOUNT
	.align		4
.L_4:
        /*0018*/ 	.byte	0x04, 0x2f
        /*001a*/ 	.short	(.L_6 - .L_5)
	.align		4
.L_5:
        /*001c*/ 	.word	index@(_Z10blurKernelPiS_ii)
        /*0020*/ 	.word	0x0000001c


	//----- nvinfo : EIATTR_FRAME_SIZE
	.align		4
.L_6:
        /*0024*/ 	.byte	0x04, 0x11
        /*0026*/ 	.short	(.L_8 - .L_7)
	.align		4
.L_7:
        /*0028*/ 	.word	index@($__internal_0_$__cuda_sm3x_div_rn_noftz_f32_slowpath)
        /*002c*/ 	.word	0x00000010


	//----- nvinfo : EIATTR_FRAME_SIZE
	.align		4
.L_8:
        /*0030*/ 	.byte	0x04, 0x11
        /*0032*/ 	.short	(.L_10 - .L_9)
	.align		4
.L_9:
        /*0034*/ 	.word	index@(_Z10blurKernelPiS_ii)
        /*0038*/ 	.word	0x00000010


	//----- nvinfo : EIATTR_MIN_STACK_SIZE
	.align		4
.L_10:
        /*003c*/ 	.byte	0x04, 0x12
        /*003e*/ 	.short	(.L_12 - .L_11)
	.align		4
.L_11:
        /*0040*/ 	.word	index@(_Z10blurKernelPiS_ii)
        /*0044*/ 	.word	0x00000010


	//----- nvinfo : EIATTR_MIN_STACK_SIZE
	.align		4
.L_12:
        /*0048*/ 	.byte	0x04, 0x12
        /*004a*/ 	.short	(.L_14 - .L_13)
	.align		4
.L_13:
        /*004c*/ 	.word	index@(_Z26colorToGreyscaleConversionPiS_ii)
        /*0050*/ 	.word	0x00000000
.L_14:


//--------------------- .nv.compat                --------------------------
	.section	.nv.compat,"",@"SHT_CUDA_COMPAT_INFO"
	.align	4
        /*0000*/ 	.byte	0x02, 0x09, 0x00, 0x00, 0x02, 0x02, 0x01, 0x00, 0x02, 0x05, 0x05, 0x00, 0x03, 0x07, 0x01, 0x01
        /*0010*/ 	.byte	0x02, 0x03, 0x00, 0x00, 0x02, 0x06, 0x01, 0x00, 0x04, 0x0b, 0x08, 0x00, 0x01, 0x00, 0x00, 0x00
        /*0020*/ 	.byte	0x00, 0x00, 0x00, 0x00


//--------------------- .nv.info._Z10blurKernelPiS_ii --------------------------
	.section	.nv.info._Z10blurKernelPiS_ii,"",@"SHT_CUDA_INFO"
	.sectionflags	@""
	.align	4


	//----- nvinfo : EIATTR_CUDA_API_VERSION
	.align		4
        /*0000*/ 	.byte	0x04, 0x37
        /*0002*/ 	.short	(.L_16 - .L_15)
.L_15:
        /*0004*/ 	.word	0x00000082


	//----- nvinfo : EIATTR_KPARAM_INFO
	.align		4
.L_16:
        /*0008*/ 	.byte	0x04, 0x17
        /*000a*/ 	.short	(.L_18 - .L_17)
.L_17:
        /*000c*/ 	.word	0x00000000
        /*0010*/ 	.short	0x0003
        /*0012*/ 	.short	0x0014
        /*0014*/ 	.byte	0x00, 0xf0, 0x11, 0x00


	//----- nvinfo : EIATTR_KPARAM_INFO
	.align		4
.L_18:
        /*0018*/ 	.byte	0x04, 0x17
        /*001a*/ 	.short	(.L_20 - .L_19)
.L_19:
        /*001c*/ 	.word	0x00000000
        /*0020*/ 	.short	0x0002
        /*0022*/ 	.short	0x0010
        /*0024*/ 	.byte	0x00, 0xf0, 0x11, 0x00


	//----- nvinfo : EIATTR_KPARAM_INFO
	.align		4
.L_20:
        /*0028*/ 	.byte	0x04, 0x17
        /*002a*/ 	.short	(.L_22 - .L_21)
.L_21:
        /*002c*/ 	.word	0x00000000
        /*0030*/ 	.short	0x0001
        /*0032*/ 	.short	0x0008
        /*0034*/ 	.byte	0x00, 0xf5, 0x21, 0x00


	//----- nvinfo : EIATTR_KPARAM_INFO
	.align		4
.L_22:
        /*0038*/ 	.byte	0x04, 0x17
        /*003a*/ 	.short	(.L_24 - .L_23)
.L_23:
        /*003c*/ 	.word	0x00000000
        /*0040*/ 	.short	0x0000
        /*0042*/ 	.short	0x0000
        /*0044*/ 	.byte	0x00, 0xf5, 0x21, 0x00


	//----- nvinfo : EIATTR_SPARSE_MMA_MASK
	.align		4
.L_24:
        /*0048*/ 	.byte	0x03, 0x50
        /*004a*/ 	.short	0x0000


	//----- nvinfo : EIATTR_MAXREG_COUNT
	.align		4
        /*004c*/ 	.byte	0x03, 0x1b
        /*004e*/ 	.short	0x00ff


	//----- nvinfo : EIATTR_EXTERNS
	.align		4
        /*0050*/ 	.byte	0x04, 0x0f
        /*0052*/ 	.short	(.L_26 - .L_25)


	//   ....[0]....
	.align		4
.L_25:
        /*0054*/ 	.word	index@(vprintf)


	//----- nvinfo : EIATTR_MERCURY_ISA_VERSION
	.align		4
.L_26:
        /*0058*/ 	.byte	0x03, 0x5f
        /*005a*/ 	.short	0x0101


	//----- nvinfo : EIATTR_VRC_CTA_INIT_COUNT
	.align		4
        /*005c*/ 	.byte	0x02, 0x4a
	.zero		1
	.zero		1


	//----- nvinfo : EIATTR_SYSCALL_OFFSETS
	.align		4
        /*0060*/ 	.byte	0x04, 0x46
        /*0062*/ 	.short	(.L_28 - .L_27)


	//   ....[0]....
.L_27:
        /*0064*/ 	.word	0x00000700


	//----- nvinfo : EIATTR_EXIT_INSTR_OFFSETS
	.align		4
.L_28:
        /*0068*/ 	.byte	0x04, 0x1c
        /*006a*/ 	.short	(.L_30 - .L_29)


	//   ....[0]....
.L_29:
        /*006c*/ 	.word	0x00000110


	//   ....[1]....
        /*0070*/ 	.word	0x00000760


	//----- nvinfo : EIATTR_CRS_STACK_SIZE
	.align		4
.L_30:
        /*0074*/ 	.byte	0x04, 0x1e
        /*0076*/ 	.short	(.L_32 - .L_31)
.L_31:
        /*0078*/ 	.word	0x00000000


	//----- nvinfo : EIATTR_CBANK_PARAM_SIZE
	.align		4
.L_32:
        /*007c*/ 	.byte	0x03, 0x19
        /*007e*/ 	.short	0x0018


	//----- nvinfo : EIATTR_PARAM_CBANK
	.align		4
        /*0080*/ 	.byte	0x04, 0x0a
        /*0082*/ 	.short	(.L_34 - .L_33)
	.align		4
.L_33:
        /*0084*/ 	.word	index@(.nv.constant0._Z10blurKernelPiS_ii)
        /*0088*/ 	.short	0x0380
        /*008a*/ 	.short	0x0018


	//----- nvinfo : EIATTR_SW_WAR
	.align		4
.L_34:
        /*008c*/ 	.byte	0x04, 0x36
        /*008e*/ 	.short	(.L_36 - .L_35)
.L_35:
        /*0090*/ 	.word	0x00000008
.L_36:


//--------------------- .nv.info._Z26colorToGreyscaleConversionPiS_ii --------------------------
	.section	.nv.info._Z26colorToGreyscaleConversionPiS_ii,"",@"SHT_CUDA_INFO"
	.sectionflags	@""
	.align	4


	//----- nvinfo : EIATTR_CUDA_API_VERSION
	.align		4
        /*0000*/ 	.byte	0x04, 0x37
        /*0002*/ 	.short	(.L_38 - .L_37)
.L_37:
        /*0004*/ 	.word	0x00000082


	//----- nvinfo : EIATTR_KPARAM_INFO
	.align		4
.L_38:
        /*0008*/ 	.byte	0x04, 0x17
        /*000a*/ 	.short	(.L_40 - .L_39)
.L_39:
        /*000c*/ 	.word	0x00000000
        /*0010*/ 	.short	0x0003
        /*0012*/ 	.short	0x0014
        /*0014*/ 	.byte	0x00, 0xf0, 0x11, 0x00


	//----- nvinfo : EIATTR_KPARAM_INFO
	.align		4
.L_40:
        /*0018*/ 	.byte	0x04, 0x17
        /*001a*/ 	.short	(.L_42 - .L_41)
.L_41:
        /*001c*/ 	.word	0x00000000
        /*0020*/ 	.short	0x0002
        /*0022*/ 	.short	0x0010
        /*0024*/ 	.byte	0x00, 0xf0, 0x11, 0x00


	//----- nvinfo : EIATTR_KPARAM_INFO
	.align		4
.L_42:
        /*0028*/ 	.byte	0x04, 0x17
        /*002a*/ 	.short	(.L_44 - .L_43)
.L_43:
        /*002c*/ 	.word	0x00000000
        /*0030*/ 	.short	0x0001
        /*0032*/ 	.short	0x0008
        /*0034*/ 	.byte	0x00, 0xf5, 0x21, 0x00


	//----- nvinfo : EIATTR_KPARAM_INFO
	.align		4
.L_44:
        /*0038*/ 	.byte	0x04, 0x17
        /*003a*/ 	.short	(.L_46 - .L_45)
.L_45:
        /*003c*/ 	.word	0x00000000
        /*0040*/ 	.short	0x0000
        /*0042*/ 	.short	0x0000
        /*0044*/ 	.byte	0x00, 0xf5, 0x21, 0x00


	//----- nvinfo : EIATTR_SPARSE_MMA_MASK
	.align		4
.L_46:
        /*0048*/ 	.byte	0x03, 0x50
        /*004a*/ 	.short	0x0000


	//----- nvinfo : EIATTR_MAXREG_COUNT
	.align		4
        /*004c*/ 	.byte	0x03, 0x1b
        /*004e*/ 	.short	0x00ff


	//----- nvinfo : EIATTR_MERCURY_ISA_VERSION
	.align		4
        /*0050*/ 	.byte	0x03, 0x5f
        /*0052*/ 	.short	0x0101


	//----- nvinfo : EIATTR_VRC_CTA_INIT_COUNT
	.align		4
        /*0054*/ 	.byte	0x02, 0x4a
	.zero		1
	.zero		1


	//----- nvinfo : EIATTR_EXIT_INSTR_OFFSETS
	.align		4
        /*0058*/ 	.byte	0x04, 0x1c
        /*005a*/ 	.short	(.L_48 - .L_47)


	//   ....[0]....
.L_47:
        /*005c*/ 	.word	0x000000c0


	//   ....[1]....
        /*0060*/ 	.word	0x000001f0


	//----- nvinfo : EIATTR_CBANK_PARAM_SIZE
	.align		4
.L_48:
        /*0064*/ 	.byte	0x03, 0x19
        /*0066*/ 	.short	0x0018


	//----- nvinfo : EIATTR_PARAM_CBANK
	.align		4
        /*0068*/ 	.byte	0x04, 0x0a
        /*006a*/ 	.short	(.L_50 - .L_49)
	.align		4
.L_49:
        /*006c*/ 	.word	index@(.nv.constant0._Z26colorToGreyscaleConversionPiS_ii)
        /*0070*/ 	.short	0x0380
        /*0072*/ 	.short	0x0018


	//----- nvinfo : EIATTR_SW_WAR
	.align		4
.L_50:
        /*0074*/ 	.byte	0x04, 0x36
        /*0076*/ 	.short	(.L_52 - .L_51)
.L_51:
        /*0078*/ 	.word	0x00000008
.L_52:


//--------------------- .nv.callgraph             --------------------------
	.section	.nv.callgraph,"",@"SHT_CUDA_CALLGRAPH"
	.align	4
	.sectionentsize	8
	.align		4
        /*0000*/ 	.word	0x00000000
	.align		4
        /*0004*/ 	.word	0xffffffff
	.align		4
        /*0008*/ 	.word	index@(_Z10blurKernelPiS_ii)
	.align		4
        /*000c*/ 	.word	index@(vprintf)
	.align		4
        /*0010*/ 	.word	0x00000000
	.align		4
        /*0014*/ 	.word	0xfffffffe
	.align		4
        /*0018*/ 	.word	0x00000000
	.align		4
        /*001c*/ 	.word	0xfffffffd
	.align		4
        /*0020*/ 	.word	0x00000000
	.align		4
        /*0024*/ 	.word	0xfffffffc


//--------------------- .nv.constant4             --------------------------
	.section	.nv.constant4,"a",@progbits
	.align	8
	.align		8
.nv.constant4:
        /*0000*/ 	.dword	vprintf
	.align		8
        /*0008*/ 	.dword	$str


//--------------------- .text._Z10blurKernelPiS_ii --------------------------
	.section	.text._Z10blurKernelPiS_ii,"ax",@progbits
	.align	128
        .global         _Z10blurKernelPiS_ii
        .type           _Z10blurKernelPiS_ii,@function
        .size           _Z10blurKernelPiS_ii,(.L_x_16 - _Z10blurKernelPiS_ii)
        .other          _Z10blurKernelPiS_ii,@"STO_CUDA_ENTRY STV_DEFAULT"
_Z10blurKernelPiS_ii:
.text._Z10blurKernelPiS_ii:
[----:B------:R-:W0:Y:S01]  /*0000*/  LDC R1, c[0x0][0x37c] ;  /* 0x0000df00ff017b82 */ /* 0x000e220000000800 */
[----:B------:R-:W1:Y:S01]  /*0010*/  S2R R3, SR_TID.Y ;  /* 0x0000000000037919 */ /* 0x000e620000002200 */
[----:B------:R-:W2:Y:S06]  /*0020*/  LDCU UR5, c[0x0][0x2fc] ;  /* 0x00005f80ff0577ac */ /* 0x000eac0008000800 */
[----:B------:R-:W3:Y:S01]  /*0030*/  LDC R17, c[0x0][0x360] ;  /* 0x0000d800ff117b82 */ /* 0x000ee20000000800 */
[----:B0-----:R-:W-:Y:S01]  /*0040*/  VIADD R1, R1, 0xfffffff0 ;  /* 0xfffffff001017836 */ /* 0x001fe20000000000 */
[----:B------:R-:W3:Y:S01]  /*0050*/  S2R R0, SR_TID.X ;  /* 0x0000000000007919 */ /* 0x000ee20000002100 */
[----:B------:R-:W0:Y:S01]  /*0060*/  LDCU.64 UR8, c[0x0][0x390] ;  /* 0x00007200ff0877ac */ /* 0x000e220008000a00 */
[----:B------:R-:W4:Y:S04]  /*0070*/  LDCU UR4, c[0x0][0x2f8] ;  /* 0x00005f00ff0477ac */ /* 0x000f280008000800 */
[----:B------:R-:W1:Y:S08]  /*0080*/  S2UR UR7, SR_CTAID.Y ;  /* 0x00000000000779c3 */ /* 0x000e700000002600 */
[----:B------:R-:W1:Y:S08]  /*0090*/  LDC R10, c[0x0][0x364] ;  /* 0x0000d900ff0a7b82 */ /* 0x000e700000000800 */
[----:B------:R-:W3:Y:S01]  /*00a0*/  S2UR UR6, SR_CTAID.X ;  /* 0x00000000000679c3 */ /* 0x000ee20000002500 */
[----:B----4-:R-:W-:-:S05]  /*00b0*/  IADD3 R6, P1, PT, R1, UR4, RZ ;  /* 0x0000000401067c10 */ /* 0x010fca000ff3e0ff */
[----:B--2---:R-:W-:Y:S02]  /*00c0*/  IMAD.X R7, RZ, RZ, UR5, P1 ;  /* 0x00000005ff077e24 */ /* 0x004fe400088e06ff */
[----:B-1----:R-:W-:-:S05]  /*00d0*/  IMAD R10, R10, UR7, R3 ;  /* 0x000000070a0a7c24 */ /* 0x002fca000f8e0203 */
[----:B0-----:R-:W-:Y:S01]  /*00e0*/  ISETP.GE.AND P0, PT, R10, UR9, PT ;  /* 0x000000090a007c0c */ /* 0x001fe2000bf06270 */
[----:B---3--:R-:W-:-:S05]  /*00f0*/  IMAD R17, R17, UR6, R0 ;  /* 0x0000000611117c24 */ /* 0x008fca000f8e0200 */
[----:B------:R-:W-:-:S13]  /*0100*/  ISETP.GE.OR P0, PT, R17, UR8, P0 ;  /* 0x0000000811007c0c */ /* 0x000fda0008706670 */
[----:B------:R-:W-:Y:S05]  /*0110*/  @P0 EXIT ;  /* 0x000000000000094d */ /* 0x000fea0003800000 */
[C---:B------:R-:W-:Y:S01]  /*0120*/  ISETP.GE.AND P5, PT, R17.reuse, RZ, PT ;  /* 0x000000ff1100720c */ /* 0x040fe20003fa6270 */
[----:B------:R-:W0:Y:S01]  /*0130*/  LDCU.64 UR4, c[0x0][0x380] ;  /* 0x00007000ff0477ac */ /* 0x000e220008000a00 */
[C---:B------:R-:W-:Y:S01]  /*0140*/  VIADD R0, R10.reuse, 0xffffffff ;  /* 0xffffffff0a007836 */ /* 0x040fe20000000000 */
[----:B------:R-:W-:Y:S02]  /*0150*/  ISETP.GE.AND P2, PT, R17, 0x1, PT ;  /* 0x000000011100780c */ /* 0x000fe40003f46270 */
[----:B------:R-:W-:Y:S01]  /*0160*/  ISETP.EQ.OR P6, PT, R10, RZ, !P5 ;  /* 0x000000ff0a00720c */ /* 0x000fe20006fc2670 */
[----:B------:R-:W-:Y:S01]  /*0170*/  IMAD R0, R0, UR8, RZ ;  /* 0x0000000800007c24 */ /* 0x000fe2000f8e02ff */
[----:B------:R-:W1:Y:S01]  /*0180*/  LDCU.64 UR36, c[0x0][0x358] ;  /* 0x00006b00ff2477ac */ /* 0x000e620008000a00 */
[----:B------:R-:W-:Y:S02]  /*0190*/  SHF.R.S32.HI R15, RZ, 0x1f, R17 ;  /* 0x0000001fff0f7819 */ /* 0x000fe40000011411 */
[----:B------:R-:W-:-:S02]  /*01a0*/  ISETP.EQ.OR P2, PT, R10, RZ, !P2 ;  /* 0x000000ff0a00720c */ /* 0x000fc40005742670 */
[C---:B------:R-:W-:Y:S01]  /*01b0*/  IADD3 R8, P0, PT, R17.reuse, R0, RZ ;  /* 0x0000000011087210 */ /* 0x040fe20007f1e0ff */
[----:B------:R-:W2:Y:S03]  /*01c0*/  @P5 LDC.64 R12, c[0x0][0x380] ;  /* 0x0000e000ff0c5b82 */ /* 0x000ea60000000a00 */
[----:B------:R-:W-:Y:S02]  /*01d0*/  LEA.HI.X.SX32 R9, R0, R15, 0x1, P0 ;  /* 0x0000000f00097211 */ /* 0x000fe400000f0eff */
[----:B------:R-:W-:Y:S01]  /*01e0*/  @!P6 IMAD.IADD R3, R17, 0x1, R0 ;  /* 0x000000011103e824 */ /* 0x000fe200078e0200 */
[C---:B0-----:R-:W-:Y:S02]  /*01f0*/  LEA R2, P0, R8.reuse, UR4, 0x2 ;  /* 0x0000000408027c11 */ /* 0x041fe4000f8010ff */
[----:B------:R-:W0:Y:S02]  /*0200*/  @!P6 LDC.64 R4, c[0x0][0x380] ;  /* 0x0000e000ff04eb82 */ /* 0x000e240000000a00 */
[----:B0-----:R-:W-:Y:S01]  /*0210*/  @!P6 IMAD.WIDE R4, R3, 0x4, R4 ;  /* 0x000000040304e825 */ /* 0x001fe200078e0204 */
[----:B------:R-:W-:-:S03]  /*0220*/  LEA.HI.X R3, R8, UR5, R9, 0x2, P0 ;  /* 0x0000000508037c11 */ /* 0x000fc600080f1409 */
[----:B------:R-:W-:Y:S01]  /*0230*/  IMAD.MOV.U32 R8, RZ, RZ, RZ ;  /* 0x000000ffff087224 */ /* 0x000fe200078e00ff */
[----:B-1----:R0:W3:Y:S05]  /*0240*/  @!P6 LDG.E R21, desc[UR36][R4.64] ;  /* 0x000000240415e981 */ /* 0x0020ea000c1e1900 */
[----:B------:R-:W3:Y:S01]  /*0250*/  @!P2 LDG.E R8, desc[UR36][R2.64+-0x4] ;  /* 0xfffffc240208a981 */ /* 0x000ee2000c1e1900 */
[C---:B------:R-:W-:Y:S01]  /*0260*/  VIADD R0, R10.reuse, 0x1 ;  /* 0x000000010a007836 */ /* 0x040fe20000000000 */
[C---:B------:R-:W-:Y:S01]  /*0270*/  ISETP.GT.AND P1, PT, R17.reuse, UR8, PT ;  /* 0x0000000811007c0c */ /* 0x040fe2000bf24270 */
[----:B------:R-:W-:Y:S02]  /*0280*/  VIADD R9, R17, 0x1 ;  /* 0x0000000111097836 */ /* 0x000fe40000000000 */
[----:B------:R-:W-:Y:S01]  /*0290*/  IMAD R16, R10, UR8, RZ ;  /* 0x000000080a107c24 */ /* 0x000fe2000f8e02ff */
[----:B------:R-:W-:-:S02]  /*02a0*/  ISETP.GE.U32.OR P4, PT, R0, UR9, !P5 ;  /* 0x0000000900007c0c */ /* 0x000fc4000ef86470 */
[----:B------:R-:W-:Y:S01]  /*02b0*/  ISETP.GE.AND P0, PT, R9, UR8, PT ;  /* 0x0000000809007c0c */ /* 0x000fe2000bf06270 */
[----:B------:R-:W-:Y:S01]  /*02c0*/  IMAD.MOV.U32 R9, RZ, RZ, RZ ;  /* 0x000000ffff097224 */ /* 0x000fe200078e00ff */
[C---:B------:R-:W-:Y:S01]  /*02d0*/  ISETP.GT.AND P1, PT, R17.reuse, RZ, !P1 ;  /* 0x000000ff1100720c */ /* 0x040fe20004f24270 */
[----:B------:R-:W-:Y:S01]  /*02e0*/  @!P2 IMAD.MOV.U32 R9, RZ, RZ, 0x1 ;  /* 0x00000001ff09a424 */ /* 0x000fe200078e00ff */
[C---:B------:R-:W-:Y:S01]  /*02f0*/  ISETP.GT.AND P0, PT, R17.reuse, -0x2, !P0 ;  /* 0xfffffffe1100780c */ /* 0x040fe20004704270 */
[C---:B------:R-:W-:Y:S01]  /*0300*/  @P5 IMAD.IADD R19, R17.reuse, 0x1, R16 ;  /* 0x0000000111135824 */ /* 0x040fe200078e0210 */
[----:B0-----:R-:W-:Y:S02]  /*0310*/  IADD3 R5, P2, PT, R17, R16, RZ ;  /* 0x0000001011057210 */ /* 0x001fe40007f5e0ff */
[----:B------:R-:W-:Y:S02]  /*0320*/  ISETP.EQ.OR P3, PT, R10, RZ, !P0 ;  /* 0x000000ff0a00720c */ /* 0x000fe40004762670 */
[----:B------:R-:W-:Y:S01]  /*0330*/  LEA.HI.X.SX32 R14, R16, R15, 0x1, P2 ;  /* 0x0000000f100e7211 */ /* 0x000fe200010f0eff */
[----:B------:R-:W0:Y:S01]  /*0340*/  @!P4 LDC.64 R10, c[0x0][0x380] ;  /* 0x0000e000ff0acb82 */ /* 0x000e220000000a00 */
[----:B------:R-:W-:-:S04]  /*0350*/  LEA R4, P2, R5, UR4, 0x2 ;  /* 0x0000000405047c11 */ /* 0x000fc8000f8410ff */
[----:B------:R-:W-:Y:S01]  /*0360*/  LEA.HI.X R5, R5, UR5, R14, 0x2, P2 ;  /* 0x0000000505057c11 */ /* 0x000fe200090f140e */
[----:B------:R-:W-:Y:S02]  /*0370*/  VIADD R14, R16, UR8 ;  /* 0x00000008100e7c36 */ /* 0x000fe40008000000 */
[----:B--2---:R-:W-:Y:S02]  /*0380*/  @P5 IMAD.WIDE R18, R19, 0x4, R12 ;  /* 0x0000000413125825 */ /* 0x004fe400078e020c */
[----:B------:R-:W2:Y:S01]  /*0390*/  @!P3 LDG.E R3, desc[UR36][R2.64+0x4] ;  /* 0x000004240203b981 */ /* 0x000ea2000c1e1900 */
[----:B------:R-:W-:Y:S01]  /*03a0*/  ISETP.GE.U32.OR P2, PT, R0, UR9, !P1 ;  /* 0x0000000900007c0c */ /* 0x000fe2000cf46470 */
[----:B------:R-:W-:Y:S02]  /*03b0*/  @!P6 VIADD R9, R9, 0x1 ;  /* 0x000000010909e836 */ /* 0x000fe40000000000 */
[----:B------:R-:W4:Y:S01]  /*03c0*/  @P5 LDG.E R19, desc[UR36][R18.64] ;  /* 0x0000002412135981 */ /* 0x000f22000c1e1900 */
[----:B------:R-:W-:-:S04]  /*03d0*/  @!P4 IMAD.IADD R23, R17, 0x1, R14 ;  /* 0x000000011117c824 */ /* 0x000fc800078e020e */
[----:B0-----:R-:W-:-:S06]  /*03e0*/  @!P4 IMAD.WIDE R10, R23, 0x4, R10 ;  /* 0x00000004170ac825 */ /* 0x001fcc00078e020a */
[----:B------:R-:W5:Y:S01]  /*03f0*/  @!P4 LDG.E R11, desc[UR36][R10.64] ;  /* 0x000000240a0bc981 */ /* 0x000f62000c1e1900 */
[----:B---3--:R-:W-:Y:S01]  /*0400*/  @!P6 IMAD.IADD R8, R8, 0x1, R21 ;  /* 0x000000010808e824 */ /* 0x008fe200078e0215 */
[----:B------:R-:W-:Y:S02]  /*0410*/  IADD3 R13, P6, PT, R17, R14, RZ ;  /* 0x0000000e110d7210 */ /* 0x000fe40007fde0ff */
[----:B------:R-:W3:Y:S02]  /*0420*/  @P1 LDG.E R21, desc[UR36][R4.64+-0x4] ;  /* 0xfffffc2404151981 */ /* 0x000ee4000c1e1900 */
[----:B------:R-:W-:Y:S02]  /*0430*/  LEA.HI.X.SX32 R20, R14, R15, 0x1, P6 ;  /* 0x0000000f0e147211 */ /* 0x000fe400030f0eff */
[C---:B------:R-:W-:Y:S01]  /*0440*/  LEA R12, P6, R13.reuse, UR4, 0x2 ;  /* 0x000000040d0c7c11 */ /* 0x040fe2000f8c10ff */
[----:B------:R-:W5:Y:S03]  /*0450*/  @P0 LDG.E R15, desc[UR36][R4.64+0x4] ;  /* 0x00000424040f0981 */ /* 0x000f66000c1e1900 */
[----:B------:R-:W-:-:S02]  /*0460*/  LEA.HI.X R13, R13, UR5, R20, 0x2, P6 ;  /* 0x000000050d0d7c11 */ /* 0x000fc4000b0f1414 */
[----:B------:R-:W-:-:S03]  /*0470*/  ISETP.GE.U32.OR P6, PT, R0, UR9, !P0 ;  /* 0x0000000900007c0c */ /* 0x000fc6000c7c6470 */
[----:B------:R-:W5:Y:S10]  /*0480*/  @!P2 LDG.E R23, desc[UR36][R12.64+-0x4] ;  /* 0xfffffc240c17a981 */ /* 0x000f74000c1e1900 */
[----:B------:R-:W5:Y:S01]  /*0490*/  @!P6 LDG.E R25, desc[UR36][R12.64+0x4] ;  /* 0x000004240c19e981 */ /* 0x000f62000c1e1900 */
[----:B------:R-:W-:-:S04]  /*04a0*/  @!P3 VIADD R9, R9, 0x1 ;  /* 0x000000010909b836 */ /* 0x000fc80000000000 */
[----:B------:R-:W-:-:S04]  /*04b0*/  @P1 VIADD R9, R9, 0x1 ;  /* 0x0000000109091836 */ /* 0x000fc80000000000 */
[----:B------:R-:W-:-:S04]  /*04c0*/  @P5 VIADD R9, R9, 0x1 ;  /* 0x0000000109095836 */ /* 0x000fc80000000000 */
[----:B------:R-:W-:Y:S02]  /*04d0*/  @P0 VIADD R9, R9, 0x1 ;  /* 0x0000000109090836 */ /* 0x000fe40000000000 */
[----:B--2---:R-:W-:Y:S02]  /*04e0*/  @!P3 IMAD.IADD R8, R8, 0x1, R3 ;  /* 0x000000010808b824 */ /* 0x004fe400078e0203 */
[----:B------:R-:W-:-:S04]  /*04f0*/  @!P2 VIADD R9, R9, 0x1 ;  /* 0x000000010909a836 */ /* 0x000fc80000000000 */
[----:B------:R-:W-:-:S04]  /*0500*/  @!P4 VIADD R9, R9, 0x1 ;  /* 0x000000010909c836 */ /* 0x000fc80000000000 */
[----:B------:R-:W-:Y:S01]  /*0510*/  @!P6 VIADD R9, R9, 0x1 ;  /* 0x000000010909e836 */ /* 0x000fe20000000000 */
[----:B------:R-:W-:Y:S01]  /*0520*/  BSSY.RECONVERGENT B0, `(.L_x_0) ;  /* 0x0000014000007945 */ /* 0x000fe20003800200 */
[----:B---3--:R-:W-:-:S04]  /*0530*/  @P1 IMAD.IADD R8, R8, 0x1, R21 ;  /* 0x0000000108081824 */ /* 0x008fc800078e0215 */
[----:B----4-:R-:W-:Y:S01]  /*0540*/  @P5 IMAD.IADD R8, R8, 0x1, R19 ;  /* 0x0000000108085824 */ /* 0x010fe200078e0213 */
[----:B------:R-:W-:-:S03]  /*0550*/  I2FP.F32.U32 R21, R9 ;  /* 0x0000000900157245 */ /* 0x000fc60000201000 */
[----:B-----5:R-:W-:Y:S01]  /*0560*/  @P0 IMAD.IADD R8, R8, 0x1, R15 ;  /* 0x0000000108080824 */ /* 0x020fe200078e020f */
[----:B------:R-:W0:Y:S03]  /*0570*/  MUFU.RCP R2, R21 ;  /* 0x0000001500027308 */ /* 0x000e260000001000 */
[----:B------:R-:W-:-:S04]  /*0580*/  @!P2 IMAD.IADD R8, R8, 0x1, R23 ;  /* 0x000000010808a824 */ /* 0x000fc800078e0217 */
[----:B------:R-:W-:-:S04]  /*0590*/  @!P4 IMAD.IADD R8, R8, 0x1, R11 ;  /* 0x000000010808c824 */ /* 0x000fc800078e020b */
[----:B------:R-:W-:-:S05]  /*05a0*/  @!P6 IMAD.IADD R8, R8, 0x1, R25 ;  /* 0x000000010808e824 */ /* 0x000fca00078e0219 */
[----:B------:R-:W-:Y:S01]  /*05b0*/  I2FP.F32.S32 R0, R8 ;  /* 0x0000000800007245 */ /* 0x000fe20000201400 */
[----:B0-----:R-:W-:-:S03]  /*05c0*/  FFMA R3, -R21, R2, 1 ;  /* 0x3f80000015037423 */ /* 0x001fc60000000102 */
[----:B------:R-:W0:Y:S01]  /*05d0*/  FCHK P0, R0, R21 ;  /* 0x0000001500007302 */ /* 0x000e220000000000 */
[----:B------:R-:W-:-:S04]  /*05e0*/  FFMA R3, R2, R3, R2 ;  /* 0x0000000302037223 */ /* 0x000fc80000000002 */
[----:B------:R-:W-:-:S04]  /*05f0*/  FFMA R2, R0, R3, RZ ;  /* 0x0000000300027223 */ /* 0x000fc800000000ff */
[----:B------:R-:W-:-:S04]  /*0600*/  FFMA R4, -R21, R2, R0 ;  /* 0x0000000215047223 */ /* 0x000fc80000000100 */
[----:B------:R-:W-:Y:S01]  /*0610*/  FFMA R2, R3, R4, R2 ;  /* 0x0000000403027223 */ /* 0x000fe20000000002 */
[----:B0-----:R-:W-:Y:S06]  /*0620*/  @!P0 BRA `(.L_x_1) ;  /* 0x00000000000c8947 */ /* 0x001fec0003800000 */
[----:B------:R-:W-:-:S07]  /*0630*/  MOV R2, 0x650 ;  /* 0x0000065000027802 */ /* 0x000fce0000000f00 */
[----:B------:R-:W-:Y:S05]  /*0640*/  CALL.REL.NOINC `($__internal_0_$__cuda_sm3x_div_rn_noftz_f32_slowpath) ;  /* 0x0000000000487944 */ /* 0x000fea0003c00000 */
[----:B------:R-:W-:-:S07]  /*0650*/  IMAD.MOV.U32 R2, RZ, RZ, R0 ;  /* 0x000000ffff027224 */ /* 0x000fce00078e0000 */
.L_x_1:
[----:B------:R-:W-:Y:S05]  /*0660*/  BSYNC.RECONVERGENT B0 ;  /* 0x0000000000007941 */ /* 0x000fea0003800200 */
.L_x_0:
[----:B------:R-:W0:Y:S01]  /*0670*/  F2F.F64.F32 R10, R2 ;  /* 0x00000002000a7310 */ /* 0x000e220000201800 */
[----:B------:R-:W-:Y:S01]  /*0680*/  MOV R0, 0x0 ;  /* 0x0000000000007802 */ /* 0x000fe20000000f00 */
[----:B------:R1:W-:Y:S01]  /*0690*/  STL.64 [R1], R8 ;  /* 0x0000000801007387 */ /* 0x0003e20000100a00 */
[----:B------:R-:W2:Y:S02]  /*06a0*/  LDCU.64 UR4, c[0x4][0x8] ;  /* 0x01000100ff0477ac */ /* 0x000ea40008000a00 */
[----:B------:R1:W3:Y:S01]  /*06b0*/  LDC.64 R12, c[0x4][R0] ;  /* 0x01000000000c7b82 */ /* 0x0002e20000000a00 */
[----:B0-----:R1:W-:Y:S01]  /*06c0*/  STL.64 [R1+0x8], R10 ;  /* 0x0000080a01007387 */ /* 0x0013e20000100a00 */
[----:B--2---:R-:W-:Y:S02]  /*06d0*/  IMAD.U32 R4, RZ, RZ, UR4 ;  /* 0x00000004ff047e24 */ /* 0x004fe4000f8e00ff */
[----:B------:R-:W-:-:S07]  /*06e0*/  IMAD.U32 R5, RZ, RZ, UR5 ;  /* 0x00000005ff057e24 */ /* 0x000fce000f8e00ff */
[----:B------:R-:W-:-:S07]  /*06f0*/  LEPC R20, `(.L_x_2) ;  /* 0x000000001014794e */ /* 0x000fce0000000000 */
[----:B-1-3--:R-:W-:Y:S05]  /*0700*/  CALL.ABS.NOINC R12 ;  /* 0x000000000c007343 */ /* 0x00afea0003c00000 */
.L_x_2:
[----:B------:R-:W0:Y:S01]  /*0710*/  LDC.64 R4, c[0x0][0x388] ;  /* 0x0000e200ff047b82 */ /* 0x000e220000000a00 */
[----:B------:R-:W1:Y:S01]  /*0720*/  F2I.TRUNC.NTZ R3, R2 ;  /* 0x0000000200037305 */ /* 0x000e62000020f100 */
[----:B------:R-:W-:-:S04]  /*0730*/  IMAD.IADD R17, R17, 0x1, R16 ;  /* 0x0000000111117824 */ /* 0x000fc800078e0210 */
[----:B0-----:R-:W-:-:S05]  /*0740*/  IMAD.WIDE R4, R17, 0x4, R4 ;  /* 0x0000000411047825 */ /* 0x001fca00078e0204 */
[----:B-1----:R-:W-:Y:S01]  /*0750*/  STG.E desc[UR36][R4.64], R3 ;  /* 0x0000000304007986 */ /* 0x002fe2000c101924 */
[----:B------:R-:W-:Y:S05]  /*0760*/  EXIT ;  /* 0x000000000000794d */ /* 0x000fea0003800000 */
        .weak           $__internal_0_$__cuda_sm3x_div_rn_noftz_f32_slowpath
        .type           $__internal_0_$__cuda_sm3x_div_rn_noftz_f32_slowpath,@function
        .size           $__internal_0_$__cuda_sm3x_div_rn_noftz_f32_slowpath,(.L_x_16 - $__internal_0_$__cuda_sm3x_div_rn_noftz_f32_slowpath)
$__internal_0_$__cuda_sm3x_div_rn_noftz_f32_slowpath:
[--C-:B------:R-:W-:Y:S01]  /*0770*/  SHF.R.U32.HI R5, RZ, 0x17, R21.reuse ;  /* 0x00000017ff057819 */ /* 0x100fe20000011615 */
[----:B------:R-:W-:Y:S01]  /*0780*/  BSSY.RECONVERGENT B1, `(.L_x_3) ;  /* 0x0000065000017945 */ /* 0x000fe20003800200 */
[--C-:B------:R-:W-:Y:S01]  /*0790*/  SHF.R.U32.HI R3, RZ, 0x17, R0.reuse ;  /* 0x00000017ff037819 */ /* 0x100fe20000011600 */
[----:B------:R-:W-:Y:S01]  /*07a0*/  IMAD.MOV.U32 R10, RZ, RZ, R0 ;  /* 0x000000ffff0a7224 */ /* 0x000fe200078e0000 */
[----:B------:R-:W-:Y:S01]  /*07b0*/  LOP3.LUT R5, R5, 0xff, RZ, 0xc0, !PT ;  /* 0x000000ff05057812 */ /* 0x000fe200078ec0ff */
[----:B------:R-:W-:Y:S01]  /*07c0*/  IMAD.MOV.U32 R11, RZ, RZ, R21 ;  /* 0x000000ffff0b7224 */ /* 0x000fe200078e0015 */
[----:B------:R-:W-:-:S03]  /*07d0*/  LOP3.LUT R14, R3, 0xff, RZ, 0xc0, !PT ;  /* 0x000000ff030e7812 */ /* 0x000fc600078ec0ff */
[----:B------:R-:W-:Y:S02]  /*07e0*/  VIADD R13, R5, 0xffffffff ;  /* 0xffffffff050d7836 */ /* 0x000fe40000000000 */
[----:B------:R-:W-:-:S03]  /*07f0*/  VIADD R12, R14, 0xffffffff ;  /* 0xffffffff0e0c7836 */ /* 0x000fc60000000000 */
[----:B------:R-:W-:-:S04]  /*0800*/  ISETP.GT.U32.AND P0, PT, R13, 0xfd, PT ;  /* 0x000000fd0d00780c */ /* 0x000fc80003f04070 */
[----:B------:R-:W-:-:S13]  /*0810*/  ISETP.GT.U32.OR P0, PT, R12, 0xfd, P0 ;  /* 0x000000fd0c00780c */ /* 0x000fda0000704470 */
[----:B------:R-:W-:Y:S01]  /*0820*/  @!P0 IMAD.MOV.U32 R4, RZ, RZ, RZ ;  /* 0x000000ffff048224 */ /* 0x000fe200078e00ff */
[----:B------:R-:W-:Y:S06]  /*0830*/  @!P0 BRA `(.L_x_4) ;  /* 0x0000000000608947 */ /* 0x000fec0003800000 */
[----:B------:R-:W-:Y:S01]  /*0840*/  FSETP.GTU.FTZ.AND P0, PT, |R0|, +INF , PT ;  /* 0x7f8000000000780b */ /* 0x000fe20003f1c200 */
[----:B------:R-:W-:Y:S01]  /*0850*/  IMAD.MOV.U32 R3, RZ, RZ, R21 ;  /* 0x000000ffff037224 */ /* 0x000fe200078e0015 */
[----:B------:R-:W-:-:S04]  /*0860*/  FSETP.GTU.FTZ.AND P1, PT, |R21|, +INF , PT ;  /* 0x7f8000001500780b */ /* 0x000fc80003f3c200 */
[----:B------:R-:W-:-:S13]  /*0870*/  PLOP3.LUT P0, PT, P0, P1, PT, 0xf8, 0x8f ;  /* 0x00000000008f781c */ /* 0x000fda0000703f70 */
[----:B------:R-:W-:Y:S05]  /*0880*/  @P0 BRA `(.L_x_5) ;  /* 0x00000004004c0947 */ /* 0x000fea0003800000 */
[----:B------:R-:W-:-:S13]  /*0890*/  LOP3.LUT P0, RZ, R11, 0x7fffffff, R10, 0xc8, !PT ;  /* 0x7fffffff0bff7812 */ /* 0x000fda000780c80a */
[----:B------:R-:W-:Y:S05]  /*08a0*/  @!P0 BRA `(.L_x_6) ;  /* 0x00000004003c8947 */ /* 0x000fea0003800000 */
[C---:B------:R-:W-:Y:S02]  /*08b0*/  FSETP.NEU.FTZ.AND P0, PT, |R0|.reuse, +INF , PT ;  /* 0x7f8000000000780b */ /* 0x040fe40003f1d200 */
[----:B------:R-:W-:Y:S02]  /*08c0*/  FSETP.NEU.FTZ.AND P2, PT, |R3|, +INF , PT ;  /* 0x7f8000000300780b */ /* 0x000fe40003f5d200 */
[----:B------:R-:W-:-:S11]  /*08d0*/  FSETP.NEU.FTZ.AND P1, PT, |R0|, +INF , PT ;  /* 0x7f8000000000780b */ /* 0x000fd60003f3d200 */
[----:B------:R-:W-:Y:S05]  /*08e0*/  @!P2 BRA !P0, `(.L_x_6) ;  /* 0x00000004002ca947 */ /* 0x000fea0004000000 */
[----:B------:R-:W-:-:S04]  /*08f0*/  LOP3.LUT P0, RZ, R10, 0x7fffffff, RZ, 0xc0, !PT ;  /* 0x7fffffff0aff7812 */ /* 0x000fc8000780c0ff */
[----:B------:R-:W-:-:S13]  /*0900*/  PLOP3.LUT P0, PT, P2, P0, PT, 0x2f, 0xf2 ;  /* 0x0000000000f2781c */ /* 0x000fda0001700577 */
[----:B------:R-:W-:Y:S05]  /*0910*/  @P0 BRA `(.L_x_7) ;  /* 0x0000000400180947 */ /* 0x000fea0003800000 */
[----:B------:R-:W-:-:S04]  /*0920*/  LOP3.LUT P0, RZ, R11, 0x7fffffff, RZ, 0xc0, !PT ;  /* 0x7fffffff0bff7812 */ /* 0x000fc8000780c0ff */
[----:B------:R-:W-:-:S13]  /*0930*/  PLOP3.LUT P0, PT, P1, P0, PT, 0x2f, 0xf2 ;  /* 0x0000000000f2781c */ /* 0x000fda0000f00577 */
[----:B------:R-:W-:Y:S05]  /*0940*/  @P0 BRA `(.L_x_8) ;  /* 0x0000000400000947 */ /* 0x000fea0003800000 */
[----:B------:R-:W-:Y:S02]  /*0950*/  ISETP.GE.AND P0, PT, R12, RZ, PT ;  /* 0x000000ff0c00720c */ /* 0x000fe40003f06270 */
[----:B------:R-:W-:-:S11]  /*0960*/  ISETP.GE.AND P1, PT, R13, RZ, PT ;  /* 0x000000ff0d00720c */ /* 0x000fd60003f26270 */
[----:B------:R-:W-:Y:S02]  /*0970*/  @P0 IMAD.MOV.U32 R4, RZ, RZ, RZ ;  /* 0x000000ffff040224 */ /* 0x000fe400078e00ff */
[----:B------:R-:W-:Y:S01]  /*0980*/  @!P0 FFMA R10, R0, 1.84467440737095516160e+19, RZ ;  /* 0x5f800000000a8823 */ /* 0x000fe200000000ff */
[----:B------:R-:W-:Y:S02]  /*0990*/  @!P0 IMAD.MOV.U32 R4, RZ, RZ, -0x40 ;  /* 0xffffffc0ff048424 */ /* 0x000fe400078e00ff */
[----:B------:R-:W-:Y:S02]  /*09a0*/  @!P1 FFMA R11, R3, 1.84467440737095516160e+19, RZ ;  /* 0x5f800000030b9823 */ /* 0x000fe400000000ff */
[----:B------:R-:W-:-:S07]  /*09b0*/  @!P1 VIADD R4, R4, 0x40 ;  /* 0x0000004004049836 */ /* 0x000fce0000000000 */
.L_x_4:
[----:B------:R-:W-:Y:S01]  /*09c0*/  LEA R0, R5, 0xc0800000, 0x17 ;  /* 0xc080000005007811 */ /* 0x000fe200078eb8ff */
[----:B------:R-:W-:Y:S01]  /*09d0*/  VIADD R3, R14, 0xffffff81 ;  /* 0xffffff810e037836 */ /* 0x000fe20000000000 */
[----:B------:R-:W-:Y:S03]  /*09e0*/  BSSY.RECONVERGENT B2, `(.L_x_9) ;  /* 0x0000035000027945 */ /* 0x000fe60003800200 */
[----:B------:R-:W-:Y:S01]  /*09f0*/  IMAD.IADD R11, R11, 0x1, -R0 ;  /* 0x000000010b0b7824 */ /* 0x000fe200078e0a00 */
[C---:B------:R-:W-:Y:S01]  /*0a00*/  IADD3 R5, PT, PT, R3.reuse, 0x7f, -R5 ;  /* 0x0000007f03057810 */ /* 0x040fe20007ffe805 */
[----:B------:R-:W-:Y:S02]  /*0a10*/  IMAD R0, R3, -0x800000, R10 ;  /* 0xff80000003007824 */ /* 0x000fe400078e020a */
[----:B------:R-:W0:Y:S01]  /*0a20*/  MUFU.RCP R12, R11 ;  /* 0x0000000b000c7308 */ /* 0x000e220000001000 */
[----:B------:R-:W-:Y:S01]  /*0a30*/  FADD.FTZ R13, -R11, -RZ ;  /* 0x800000ff0b0d7221 */ /* 0x000fe20000010100 */
[----:B------:R-:W-:-:S03]  /*0a40*/  IMAD.IADD R5, R5, 0x1, R4 ;  /* 0x0000000105057824 */ /* 0x000fc600078e0204 */
[----:B0-----:R-:W-:-:S04]  /*0a50*/  FFMA R15, R12, R13, 1 ;  /* 0x3f8000000c0f7423 */ /* 0x001fc8000000000d */
[----:B------:R-:W-:-:S04]  /*0a60*/  FFMA R19, R12, R15, R12 ;  /* 0x0000000f0c137223 */ /* 0x000fc8000000000c */
[----:B------:R-:W-:-:S04]  /*0a70*/  FFMA R10, R0, R19, RZ ;  /* 0x00000013000a7223 */ /* 0x000fc800000000ff */
[----:B------:R-:W-:-:S04]  /*0a80*/  FFMA R15, R13, R10, R0 ;  /* 0x0000000a0d0f7223 */ /* 0x000fc80000000000 */
[----:B------:R-:W-:-:S04]  /*0a90*/  FFMA R10, R19, R15, R10 ;  /* 0x0000000f130a7223 */ /* 0x000fc8000000000a */
[----:B------:R-:W-:-:S04]  /*0aa0*/  FFMA R13, R13, R10, R0 ;  /* 0x0000000a0d0d7223 */ /* 0x000fc80000000000 */
[----:B------:R-:W-:-:S05]  /*0ab0*/  FFMA R0, R19, R13, R10 ;  /* 0x0000000d13007223 */ /* 0x000fca000000000a */
[----:B------:R-:W-:-:S04]  /*0ac0*/  SHF.R.U32.HI R3, RZ, 0x17, R0 ;  /* 0x00000017ff037819 */ /* 0x000fc80000011600 */
[----:B------:R-:W-:-:S05]  /*0ad0*/  LOP3.LUT R3, R3, 0xff, RZ, 0xc0, !PT ;  /* 0x000000ff03037812 */ /* 0x000fca00078ec0ff */
[----:B------:R-:W-:-:S04]  /*0ae0*/  IMAD.IADD R11, R3, 0x1, R5 ;  /* 0x00000001030b7824 */ /* 0x000fc800078e0205 */
[----:B------:R-:W-:-:S05]  /*0af0*/  VIADD R3, R11, 0xffffffff ;  /* 0xffffffff0b037836 */ /* 0x000fca0000000000 */
[----:B------:R-:W-:-:S13]  /*0b00*/  ISETP.GE.U32.AND P0, PT, R3, 0xfe, PT ;  /* 0x000000fe0300780c */ /* 0x000fda0003f06070 */
[----:B------:R-:W-:Y:S05]  /*0b10*/  @!P0 BRA `(.L_x_10) ;  /* 0x0000000000808947 */ /* 0x000fea0003800000 */
[----:B------:R-:W-:-:S13]  /*0b20*/  ISETP.GT.AND P0, PT, R11, 0xfe, PT ;  /* 0x000000fe0b00780c */ /* 0x000fda0003f04270 */
[----:B------:R-:W-:Y:S05]  /*0b30*/  @P0 BRA `(.L_x_11) ;  /* 0x00000000006c0947 */ /* 0x000fea0003800000 */
[----:B------:R-:W-:-:S13]  /*0b40*/  ISETP.GE.AND P0, PT, R11, 0x1, PT ;  /* 0x000000010b00780c */ /* 0x000fda0003f06270 */
[----:B------:R-:W-:Y:S05]  /*0b50*/  @P0 BRA `(.L_x_12) ;  /* 0x0000000000740947 */ /* 0x000fea0003800000 */
[----:B------:R-:W-:Y:S02]  /*0b60*/  ISETP.GE.AND P0, PT, R11, -0x18, PT ;  /* 0xffffffe80b00780c */ /* 0x000fe40003f06270 */
[----:B------:R-:W-:-:S11]  /*0b70*/  LOP3.LUT R0, R0, 0x80000000, RZ, 0xc0, !PT ;  /* 0x8000000000007812 */ /* 0x000fd600078ec0ff */
[----:B------:R-:W-:Y:S05]  /*0b80*/  @!P0 BRA `(.L_x_12) ;  /* 0x0000000000688947 */ /* 0x000fea0003800000 */
[CCC-:B------:R-:W-:Y:S01]  /*0b90*/  FFMA.RZ R3, R19.reuse, R13.reuse, R10.reuse ;  /* 0x0000000d13037223 */ /* 0x1c0fe2000000c00a */
[-CC-:B------:R-:W-:Y:S01]  /*0ba0*/  FFMA.RM R4, R19, R13.reuse, R10.reuse ;  /* 0x0000000d13047223 */ /* 0x180fe2000000400a */
[C---:B------:R-:W-:Y:S02]  /*0bb0*/  ISETP.NE.AND P2, PT, R11.reuse, RZ, PT ;  /* 0x000000ff0b00720c */ /* 0x040fe40003f45270 */
[----:B------:R-:W-:Y:S02]  /*0bc0*/  ISETP.NE.AND P1, PT, R11, RZ, PT ;  /* 0x000000ff0b00720c */ /* 0x000fe40003f25270 */
[----:B------:R-:W-:Y:S01]  /*0bd0*/  LOP3.LUT R5, R3, 0x7fffff, RZ, 0xc0, !PT ;  /* 0x007fffff03057812 */ /* 0x000fe200078ec0ff */
[----:B------:R-:W-:Y:S01]  /*0be0*/  FFMA.RP R3, R19, R13, R10 ;  /* 0x0000000d13037223 */ /* 0x000fe2000000800a */
[----:B------:R-:W-:Y:S02]  /*0bf0*/  VIADD R10, R11, 0x20 ;  /* 0x000000200b0a7836 */ /* 0x000fe40000000000 */
[----:B------:R-:W-:Y:S01]  /*0c00*/  LOP3.LUT R5, R5, 0x800000, RZ, 0xfc, !PT ;  /* 0x0080000005057812 */ /* 0x000fe200078efcff */
[----:B------:R-:W-:Y:S01]  /*0c10*/  IMAD.MOV R11, RZ, RZ, -R11 ;  /* 0x000000ffff0b7224 */ /* 0x000fe200078e0a0b */
[----:B------:R-:W-:-:S02]  /*0c20*/  FSETP.NEU.FTZ.AND P0, PT, R3, R4, PT ;  /* 0x000000040300720b */ /* 0x000fc40003f1d000 */
[----:B------:R-:W-:Y:S02]  /*0c30*/  SHF.L.U32 R10, R5, R10, RZ ;  /* 0x0000000a050a7219 */ /* 0x000fe400000006ff */
[----:B------:R-:W-:Y:S02]  /*0c40*/  SEL R4, R11, RZ, P2 ;  /* 0x000000ff0b047207 */ /* 0x000fe40001000000 */
[----:B------:R-:W-:Y:S02]  /*0c50*/  ISETP.NE.AND P1, PT, R10, RZ, P1 ;  /* 0x000000ff0a00720c */ /* 0x000fe40000f25270 */
[----:B------:R-:W-:Y:S02]  /*0c60*/  SHF.R.U32.HI R4, RZ, R4, R5 ;  /* 0x00000004ff047219 */ /* 0x000fe40000011605 */
[----:B------:R-:W-:Y:S02]  /*0c70*/  PLOP3.LUT P0, PT, P0, P1, PT, 0xf8, 0x8f ;  /* 0x00000000008f781c */ /* 0x000fe40000703f70 */
[----:B------:R-:W-:-:S02]  /*0c80*/  SHF.R.U32.HI R10, RZ, 0x1, R4 ;  /* 0x00000001ff0a7819 */ /* 0x000fc40000011604 */
[----:B------:R-:W-:-:S04]  /*0c90*/  SEL R3, RZ, 0x1, !P0 ;  /* 0x00000001ff037807 */ /* 0x000fc80004000000 */
[----:B------:R-:W-:-:S04]  /*0ca0*/  LOP3.LUT R3, R3, 0x1, R10, 0xf8, !PT ;  /* 0x0000000103037812 */ /* 0x000fc800078ef80a */
[----:B------:R-:W-:-:S05]  /*0cb0*/  LOP3.LUT R3, R3, R4, RZ, 0xc0, !PT ;  /* 0x0000000403037212 */ /* 0x000fca00078ec0ff */
[----:B------:R-:W-:-:S05]  /*0cc0*/  IMAD.IADD R3, R10, 0x1, R3 ;  /* 0x000000010a037824 */ /* 0x000fca00078e0203 */
[----:B------:R-:W-:Y:S01]  /*0cd0*/  LOP3.LUT R0, R3, R0, RZ, 0xfc, !PT ;  /* 0x0000000003007212 */ /* 0x000fe200078efcff */
[----:B------:R-:W-:Y:S06]  /*0ce0*/  BRA `(.L_x_12) ;  /* 0x0000000000107947 */ /* 0x000fec0003800000 */
.L_x_11:
[----:B------:R-:W-:-:S04]  /*0cf0*/  LOP3.LUT R0, R0, 0x80000000, RZ, 0xc0, !PT ;  /* 0x8000000000007812 */ /* 0x000fc800078ec0ff */
[----:B------:R-:W-:Y:S01]  /*0d00*/  LOP3.LUT R0, R0, 0x7f800000, RZ, 0xfc, !PT ;  /* 0x7f80000000007812 */ /* 0x000fe200078efcff */
[----:B------:R-:W-:Y:S06]  /*0d10*/  BRA `(.L_x_12) ;  /* 0x0000000000047947 */ /* 0x000fec0003800000 */
.L_x_10:
[----:B------:R-:W-:-:S07]  /*0d20*/  IMAD R0, R5, 0x800000, R0 ;  /* 0x0080000005007824 */ /* 0x000fce00078e0200 */
.L_x_12:
[----:B------:R-:W-:Y:S05]  /*0d30*/  BSYNC.RECONVERGENT B2 ;  /* 0x0000000000027941 */ /* 0x000fea0003800200 */
.L_x_9:
[----:B------:R-:W-:Y:S05]  /*0d40*/  BRA `(.L_x_13) ;  /* 0x0000000000207947 */ /* 0x000fea0003800000 */
.L_x_8:
[----:B------:R-:W-:-:S04]  /*0d50*/  LOP3.LUT R0, R11, 0x80000000, R10, 0x48, !PT ;  /* 0x800000000b007812 */ /* 0x000fc800078e480a */
[----:B------:R-:W-:Y:S01]  /*0d60*/  LOP3.LUT R0, R0, 0x7f800000, RZ, 0xfc, !PT ;  /* 0x7f80000000007812 */ /* 0x000fe200078efcff */
[----:B------:R-:W-:Y:S06]  /*0d70*/  BRA `(.L_x_13) ;  /* 0x0000000000147947 */ /* 0x000fec0003800000 */
.L_x_7:
[----:B------:R-:W-:Y:S01]  /*0d80*/  LOP3.LUT R0, R11, 0x80000000, R10, 0x48, !PT ;  /* 0x800000000b007812 */ /* 0x000fe200078e480a */
[----:B------:R-:W-:Y:S06]  /*0d90*/  BRA `(.L_x_13) ;  /* 0x00000000000c7947 */ /* 0x000fec0003800000 */
.L_x_6:
[----:B------:R-:W0:Y:S01]  /*0da0*/  MUFU.RSQ R0, -QNAN ;  /* 0xffc0000000007908 */ /* 0x000e220000001400 */
[----:B------:R-:W-:Y:S05]  /*0db0*/  BRA `(.L_x_13) ;  /* 0x0000000000047947 */ /* 0x000fea0003800000 */
.L_x_5:
[----:B------:R-:W-:-:S07]  /*0dc0*/  FADD.FTZ R0, R0, R3 ;  /* 0x0000000300007221 */ /* 0x000fce0000010000 */
.L_x_13:
[----:B------:R-:W-:Y:S05]  /*0dd0*/  BSYNC.RECONVERGENT B1 ;  /* 0x0000000000017941 */ /* 0x000fea0003800200 */
.L_x_3:
[----:B------:R-:W-:-:S04]  /*0de0*/  IMAD.MOV.U32 R3, RZ, RZ, 0x0 ;  /* 0x00000000ff037424 */ /* 0x000fc800078e00ff */
[----:B0-----:R-:W-:Y:S05]  /*0df0*/  RET.REL.NODEC R2 `(_Z10blurKernelPiS_ii) ;  /* 0xfffffff002807950 */ /* 0x001fea0003c3ffff */
.L_x_14:
[----:B------:R-:W-:-:S00]  /*0e00*/  BRA `(.L_x_14) ;  /* 0xfffffffc00fc7947 */ /* 0x000fc0000383ffff */
[----:B------:R-:W-:-:S00]  /*0e10*/  NOP ;  /* 0x0000000000007918 */ /* 0x000fc00000000000 */
        /* <DEDUP_REMOVED lines=14> */
.L_x_16:


//--------------------- .text._Z26colorToGreyscaleConversionPiS_ii --------------------------
	.section	.text._Z26colorToGreyscaleConversionPiS_ii,"ax",@progbits
	.align	128
        .global         _Z26colorToGreyscaleConversionPiS_ii
        .type           _Z26colorToGreyscaleConversionPiS_ii,@function
        .size           _Z26colorToGreyscaleConversionPiS_ii,(.L_x_18 - _Z26colorToGreyscaleConversionPiS_ii)
        .other          _Z26colorToGreyscaleConversionPiS_ii,@"STO_CUDA_ENTRY STV_DEFAULT"
_Z26colorToGreyscaleConversionPiS_ii:
.text._Z26colorToGreyscaleConversionPiS_ii:
[----:B------:R-:W-:Y:S01]  /*0000*/  LDC R1, c[0x0][0x37c] ;  /* 0x0000df00ff017b82 */ /* 0x000fe20000000800 */
[----:B------:R-:W0:Y:S07]  /*0010*/  S2R R5, SR_TID.Y ;  /* 0x0000000000057919 */ /* 0x000e2e0000002200 */
[----:B------:R-:W1:Y:S01]  /*0020*/  LDC R3, c[0x0][0x360] ;  /* 0x0000d800ff037b82 */ /* 0x000e620000000800 */
[----:B------:R-:W2:Y:S01]  /*0030*/  LDCU.64 UR6, c[0x0][0x390] ;  /* 0x00007200ff0677ac */ /* 0x000ea20008000a00 */
[----:B------:R-:W1:Y:S06]  /*0040*/  S2R R0, SR_TID.X ;  /* 0x0000000000007919 */ /* 0x000e6c0000002100 */
[----:B------:R-:W0:Y:S08]  /*0050*/  S2UR UR5, SR_CTAID.Y ;  /* 0x00000000000579c3 */ /* 0x000e300000002600 */
[----:B------:R-:W0:Y:S08]  /*0060*/  LDC R2, c[0x0][0x364] ;  /* 0x0000d900ff027b82 */ /* 0x000e300000000800 */
[----:B------:R-:W1:Y:S01]  /*0070*/  S2UR UR4, SR_CTAID.X ;  /* 0x00000000000479c3 */ /* 0x000e620000002500 */
[----:B0-----:R-:W-:-:S05]  /*0080*/  IMAD R5, R2, UR5, R5 ;  /* 0x0000000502057c24 */ /* 0x001fca000f8e0205 */
[----:B--2---:R-:W-:Y:S01]  /*0090*/  ISETP.GE.AND P0, PT, R5, UR7, PT ;  /* 0x0000000705007c0c */ /* 0x004fe2000bf06270 */
[----:B-1----:R-:W-:-:S05]  /*00a0*/  IMAD R0, R3, UR4, R0 ;  /* 0x0000000403007c24 */ /* 0x002fca000f8e0200 */
[----:B------:R-:W-:-:S13]  /*00b0*/  ISETP.GE.OR P0, PT, R0, UR6, P0 ;  /* 0x0000000600007c0c */ /* 0x000fda0008706670 */
[----:B------:R-:W-:Y:S05]  /*00c0*/  @P0 EXIT ;  /* 0x000000000000094d */ /* 0x000fea0003800000 */
[----:B------:R-:W0:Y:S01]  /*00d0*/  LDC.64 R2, c[0x0][0x388] ;  /* 0x0000e200ff027b82 */ /* 0x000e220000000a00 */
[----:B------:R-:W1:Y:S01]  /*00e0*/  LDCU.64 UR4, c[0x0][0x358] ;  /* 0x00006b00ff0477ac */ /* 0x000e620008000a00 */
[----:B------:R-:W-:-:S05]  /*00f0*/  IMAD R7, R5, UR6, R0 ;  /* 0x0000000605077c24 */ /* 0x000fca000f8e0200 */
[----:B------:R-:W-:-:S05]  /*0100*/  LEA R5, R7, R7, 0x1 ;  /* 0x0000000707057211 */ /* 0x000fca00078e08ff */
[----:B0-----:R-:W-:-:S05]  /*0110*/  IMAD.WIDE R2, R5, 0x4, R2 ;  /* 0x0000000405027825 */ /* 0x001fca00078e0202 */
[----:B-1----:R-:W2:Y:S04]  /*0120*/  LDG.E R4, desc[UR4][R2.64+0x8] ;  /* 0x0000080402047981 */ /* 0x002ea8000c1e1900 */
[----:B------:R-:W3:Y:S04]  /*0130*/  LDG.E R0, desc[UR4][R2.64] ;  /* 0x0000000402007981 */ /* 0x000ee8000c1e1900 */
[----:B------:R-:W4:Y:S01]  /*0140*/  LDG.E R6, desc[UR4][R2.64+0xc] ;  /* 0x00000c0402067981 */ /* 0x000f22000c1e1900 */
[----:B--2---:R-:W-:Y:S02]  /*0150*/  I2FP.F32.S32 R8, R4 ;  /* 0x0000000400087245 */ /* 0x004fe40000201400 */
[----:B------:R-:W0:Y:S01]  /*0160*/  LDC.64 R4, c[0x0][0x380] ;  /* 0x0000e000ff047b82 */ /* 0x000e220000000a00 */
[----:B---3--:R-:W-:-:S02]  /*0170*/  I2FP.F32.S32 R0, R0 ;  /* 0x0000000000007245 */ /* 0x008fc40000201400 */
[----:B------:R-:W-:Y:S01]  /*0180*/  FMUL R9, R8, 0.70999997854232788086 ;  /* 0x3f35c28f08097820 */ /* 0x000fe20000400000 */
[----:B----4-:R-:W-:-:S03]  /*0190*/  I2FP.F32.S32 R11, R6 ;  /* 0x00000006000b7245 */ /* 0x010fc60000201400 */
[----:B------:R-:W-:-:S04]  /*01a0*/  FFMA R0, R0, 0.20999999344348907471, R9 ;  /* 0x3e570a3d00007823 */ /* 0x000fc80000000009 */
[----:B------:R-:W-:-:S04]  /*01b0*/  FFMA R0, R11, 0.070000000298023223877, R0 ;  /* 0x3d8f5c290b007823 */ /* 0x000fc80000000000 */
[----:B------:R-:W1:Y:S01]  /*01c0*/  F2I.TRUNC.NTZ R9, R0 ;  /* 0x0000000000097305 */ /* 0x000e62000020f100 */
[----:B0-----:R-:W-:-:S05]  /*01d0*/  IMAD.WIDE R4, R7, 0x4, R4 ;  /* 0x0000000407047825 */ /* 0x001fca00078e0204 */
[----:B-1----:R-:W-:Y:S01]  /*01e0*/  STG.E desc[UR4][R4.64], R9 ;  /* 0x0000000904007986 */ /* 0x002fe2000c101904 */
[----:B------:R-:W-:Y:S05]  /*01f0*/  EXIT ;  /* 0x000000000000794d */ /* 0x000fea0003800000 */
.L_x_15:
        /* <DEDUP_REMOVED lines=16> */
.L_x_18:


//--------------------- .nv.global.init           --------------------------
	.section	.nv.global.init,"aw",@progbits
.nv.global.init:
	.type		$str,@object
	.size		$str,(.L_0 - $str)
$str:
        /*0000*/ 	.byte	0x45, 0x73, 0x70, 0x65, 0x72, 0x61, 0x64, 0x6f, 0x20, 0x25, 0x64, 0x20, 0x20, 0x25, 0x64, 0x20
        /*0010*/ 	.byte	0x20, 0x25, 0x64, 0x20, 0x0a, 0x00
.L_0:


//--------------------- .nv.shared.reserved.0     --------------------------
	.section	.nv.shared.reserved.0,"aw",@nobits
	.weak		__nv_reservedSMEM_offset_0_alias
	.size		__nv_reservedSMEM_offset_0_alias, 0, 64
	.other		__nv_reservedSMEM_offset_0_alias,@"STO_CUDA_RESERVED_SHARED STV_DEFAULT"
__nv_reservedSMEM_offset_0_alias:
	.zero		0
	.zero		64


//--------------------- .nv.constant0._Z10blurKernelPiS_ii --------------------------
	.section	.nv.constant0._Z10blurKernelPiS_ii,"a",@progbits
	.sectionflags	@""
	.align	4
.nv.constant0._Z10blurKernelPiS_ii:
	.zero		920


//--------------------- .nv.constant0._Z26colorToGreyscaleConversionPiS_ii --------------------------
	.section	.nv.constant0._Z26colorToGreyscaleConversionPiS_ii,"a",@progbits
	.sectionflags	@""
	.align	4
.nv.constant0._Z26colorToGreyscaleConversionPiS_ii:
	.zero		920


//--------------------- SYMBOLS --------------------------

	.type		.nv.reservedSmem.offset0,@object
	.size		.nv.reservedSmem.offset0,0x4
	.type		vprintf,@function
